	.headerflags	@"EF_CUDA_TEXMODE_UNIFIED EF_CUDA_64BIT_ADDRESS EF_CUDA_ACCELERATORS EF_CUDA_SM90 EF_CUDA_VIRTUAL_SM(EF_CUDA_SM90)"
	.elftype	@"ET_EXEC"


//--------------------- .nv.info                  --------------------------
	.section	.nv.info,"",@"SHT_CUDA_INFO"
	.align	4


	//----- nvinfo : EIATTR_REGCOUNT
	.align		4
        /*0000*/ 	.byte	0x04, 0x2f
        /*0002*/ 	.short	(.L_1 - .L_0)
	.align		4
.L_0:
        /*0004*/ 	.word	index@(triton_poi_fused_convolution_20)
        /*0008*/ 	.word	0x0000000c


	//----- nvinfo : EIATTR_MIN_STACK_SIZE
	.align		4
.L_1:
        /*000c*/ 	.byte	0x04, 0x12
        /*000e*/ 	.short	(.L_3 - .L_2)
	.align		4
.L_2:
        /*0010*/ 	.word	index@(triton_poi_fused_convolution_20)
        /*0014*/ 	.word	0x00000000


	//----- nvinfo : EIATTR_FRAME_SIZE
	.align		4
.L_3:
        /*0018*/ 	.byte	0x04, 0x11
        /*001a*/ 	.short	(.L_5 - .L_4)
	.align		4
.L_4:
        /*001c*/ 	.word	index@(triton_poi_fused_convolution_20)
        /*0020*/ 	.word	0x00000000


	//----- nvinfo : EIATTR_MIN_STACK_SIZE
	.align		4
.L_5:
        /*0024*/ 	.byte	0x04, 0x12
        /*0026*/ 	.short	(.L_7 - .L_6)
	.align		4
.L_6:
        /*0028*/ 	.word	index@(triton_poi_fused_convolution_20)
        /*002c*/ 	.word	0x00000000
.L_7:


//--------------------- .nv.info.triton_poi_fused_convolution_20 --------------------------
	.section	.nv.info.triton_poi_fused_convolution_20,"",@"SHT_CUDA_INFO"
	.sectionflags	@""
	.align	4


	//----- nvinfo : EIATTR_CUDA_API_VERSION
	.align		4
        /*0000*/ 	.byte	0x04, 0x37
        /*0002*/ 	.short	(.L_9 - .L_8)
.L_8:
        /*0004*/ 	.word	0x0000007c


	//----- nvinfo : EIATTR_KPARAM_INFO
	.align		4
.L_9:
        /*0008*/ 	.byte	0x04, 0x17
        /*000a*/ 	.short	(.L_11 - .L_10)
.L_10:
        /*000c*/ 	.word	0x00000000
        /*0010*/ 	.short	0x0002
        /*0012*/ 	.short	0x0010
        /*0014*/ 	.byte	0x00, 0xf0, 0x11, 0x00


	//----- nvinfo : EIATTR_KPARAM_INFO
	.align		4
.L_11:
        /*0018*/ 	.byte	0x04, 0x17
        /*001a*/ 	.short	(.L_13 - .L_12)
.L_12:
        /*001c*/ 	.word	0x00000000
        /*0020*/ 	.short	0x0001
        /*0022*/ 	.short	0x0008
        /*0024*/ 	.byte	0x00, 0xf4, 0x21, 0x00


	//----- nvinfo : EIATTR_KPARAM_INFO
	.align		4
.L_13:
        /*0028*/ 	.byte	0x04, 0x17
        /*002a*/ 	.short	(.L_15 - .L_14)
.L_14:
        /*002c*/ 	.word	0x00000000
        /*0030*/ 	.short	0x0000
        /*0032*/ 	.short	0x0000
        /*0034*/ 	.byte	0x00, 0xf4, 0x21, 0x00


	//----- nvinfo : EIATTR_SPARSE_MMA_MASK
	.align		4
.L_15:
        /*0038*/ 	.byte	0x03, 0x50
        /*003a*/ 	.short	0x0000


	//----- nvinfo : EIATTR_MAXREG_COUNT
	.align		4
        /*003c*/ 	.byte	0x03, 0x1b
        /*003e*/ 	.short	0x00ff


	//----- nvinfo : EIATTR_EXIT_INSTR_OFFSETS
	.align		4
        /*0040*/ 	.byte	0x04, 0x1c
        /*0042*/ 	.short	(.L_17 - .L_16)


	//   ....[0]....
.L_16:
        /*0044*/ 	.word	0x00000130


	//----- nvinfo : EIATTR_REQNTID
	.align		4
.L_17:
        /*0048*/ 	.byte	0x04, 0x10
        /*004a*/ 	.short	(.L_19 - .L_18)
.L_18:
        /*004c*/ 	.word	0x00000080
        /*0050*/ 	.word	0x00000001
        /*0054*/ 	.word	0x00000001


	//----- nvinfo : EIATTR_CBANK_PARAM_SIZE
	.align		4
.L_19:
        /*0058*/ 	.byte	0x03, 0x19
        /*005a*/ 	.short	0x0014


	//----- nvinfo : EIATTR_PARAM_CBANK
	.align		4
        /*005c*/ 	.byte	0x04, 0x0a
        /*005e*/ 	.short	(.L_21 - .L_20)
	.align		4
.L_20:
        /*0060*/ 	.word	index@(.nv.constant0.triton_poi_fused_convolution_20)
        /*0064*/ 	.short	0x0210
        /*0066*/ 	.short	0x0014


	//----- nvinfo : EIATTR_SW_WAR
	.align		4
.L_21:
        /*0068*/ 	.byte	0x04, 0x36
        /*006a*/ 	.short	(.L_23 - .L_22)
.L_22:
        /*006c*/ 	.word	0x00000008
.L_23:


//--------------------- .nv.callgraph             --------------------------
	.section	.nv.callgraph,"",@"SHT_CUDA_CALLGRAPH"
	.align	4
	.sectionentsize	8
	.align		4
        /*0000*/ 	.word	0x00000000
	.align		4
        /*0004*/ 	.word	0xffffffff
	.align		4
        /*0008*/ 	.word	0x00000000
	.align		4
        /*000c*/ 	.word	0xfffffffe
	.align		4
        /*0010*/ 	.word	0x00000000
	.align		4
        /*0014*/ 	.word	0xfffffffd
	.align		4
        /*0018*/ 	.word	0x00000000
	.align		4
        /*001c*/ 	.word	0xfffffffc


//--------------------- .text.triton_poi_fused_convolution_20 --------------------------
	.section	.text.triton_poi_fused_convolution_20,"ax",@progbits
	.align	128
        .global         triton_poi_fused_convolution_20
        .type           triton_poi_fused_convolution_20,@function
        .size           triton_poi_fused_convolution_20,(.L_x_1 - triton_poi_fused_convolution_20)
        .other          triton_poi_fused_convolution_20,@"STO_CUDA_ENTRY STV_DEFAULT"
triton_poi_fused_convolution_20:
.text.triton_poi_fused_convolution_20:
[----:B------:R-:W-:Y:S01]  /*0000*/  LDC R1, c[0x0][0x28] ;  /* 0x00000a00ff017b82 */ /* 0x000fe20000000800 */
[----:B------:R-:W1:Y:S07]  /*0010*/  S2R R0, SR_TID.X ;  /* 0x0000000000007919 */ /* 0x000e6e0000002100 */
[----:B------:R-:W2:Y:S01]  /*0020*/  LDC.64 R4, c[0x0][0x218] ;  /* 0x00008600ff047b82 */ /* 0x000ea20000000a00 */
[----:B------:R-:W-:Y:S01]  /*0030*/  ULDC.64 UR4, c[0x0][0x208] ;  /* 0x0000820000047ab9 */ /* 0x000fe20000000a00 */
[----:B------:R-:W3:Y:S06]  /*0040*/  S2R R7, SR_CTAID.X ;  /* 0x0000000000077919 */ /* 0x000eec0000002500 */
[----:B------:R-:W4:Y:S01]  /*0050*/  LDC.64 R2, c[0x0][0x210] ;  /* 0x00008400ff027b82 */ /* 0x000f220000000a00 */
[----:B-1----:R-:W-:-:S02]  /*0060*/  LOP3.LUT R0, R0, 0x7f, RZ, 0xc0, !PT ;  /* 0x0000007f00007812 */ /* 0x002fc400078ec0ff */
[----:B---3--:R-:W-:-:S03]  /*0070*/  SHF.R.S32.HI R6, RZ, 0x18, R7 ;  /* 0x00000018ff067819 */ /* 0x008fc60000011407 */
[----:B------:R-:W-:Y:S01]  /*0080*/  IMAD R7, R7, 0x80, R0 ;  /* 0x0000008007077824 */ /* 0x000fe200078e0200 */
[----:B------:R-:W-:-:S03]  /*0090*/  SGXT R0, R6, 0x1 ;  /* 0x000000010600781a */ /* 0x000fc60000000200 */
[----:B----4-:R-:W-:Y:S01]  /*00a0*/  IMAD.WIDE R2, R7, 0x4, R2 ;  /* 0x0000000407027825 */ /* 0x010fe200078e0202 */
[----:B------:R-:W-:-:S04]  /*00b0*/  LEA.HI R0, R0, R7, RZ, 0x6 ;  /* 0x0000000700007211 */ /* 0x000fc800078f30ff */
[----:B------:R-:W-:-:S05]  /*00c0*/  LOP3.LUT R0, R0, 0xffffffc0, RZ, 0xc0, !PT ;  /* 0xffffffc000007812 */ /* 0x000fca00078ec0ff */
[----:B------:R-:W-:Y:S02]  /*00d0*/  IMAD.IADD R9, R7, 0x1, -R0 ;  /* 0x0000000107097824 */ /* 0x000fe400078e0a00 */
[----:B------:R-:W3:Y:S02]  /*00e0*/  LDG.E R0, desc[UR4][R2.64] ;  /* 0x0000000402007981 */ /* 0x000ee4000c1e1900 */
[----:B--2---:R-:W-:-:S06]  /*00f0*/  IMAD.WIDE R4, R9, 0x4, R4 ;  /* 0x0000000409047825 */ /* 0x004fcc00078e0204 */
[----:B------:R-:W3:Y:S02]  /*0100*/  LDG.E.EL R5, desc[UR4][R4.64] ;  /* 0x0000000404057981 */ /* 0x000ee4000c2e1900 */
[----:B---3--:R-:W-:-:S05]  /*0110*/  FADD R7, R0, R5 ;  /* 0x0000000500077221 */ /* 0x008fca0000000000 */
[----:B------:R-:W-:Y:S01]  /*0120*/  STG.E desc[UR4][R2.64], R7 ;  /* 0x0000000702007986 */ /* 0x000fe2000c101904 */
[----:B------:R-:W-:Y:S05]  /*0130*/  EXIT ;  /* 0x000000000000794d */ /* 0x000fea0003800000 */
.L_x_0:
[----:B------:R-:W-:-:S00]  /*0140*/  BRA `(.L_x_0) ;  /* 0xfffffffc00fc7947 */ /* 0x000fc0000383ffff */
[----:B------:R-:W-:-:S00]  /*0150*/  NOP ;  /* 0x0000000000007918 */ /* 0x000fc00000000000 */
        /* <DEDUP_REMOVED lines=10> */
.L_x_1:


//--------------------- .nv.constant0.triton_poi_fused_convolution_20 --------------------------
	.section	.nv.constant0.triton_poi_fused_convolution_20,"a",@progbits
	.sectionflags	@""
	.align	4
.nv.constant0.triton_poi_fused_convolution_20:
	.zero		548
